//
// Generated by NVIDIA NVVM Compiler
//
// Compiler Build ID: CL-36424714
// Cuda compilation tools, release 13.0, V13.0.88
// Based on NVVM 20.0.0
//

.version 9.0
.target sm_100
.address_size 64

	// .globl	_Z10init_arraymfPf

.visible .entry _Z10init_arraymfPf(
	.param .u64 _Z10init_arraymfPf_param_0,
	.param .f32 _Z10init_arraymfPf_param_1,
	.param .u64 .ptr .align 1 _Z10init_arraymfPf_param_2
)
{
	.reg .pred 	%p<3>;
	.reg .b32 	%r<10>;
	.reg .b32 	%f<2>;
	.reg .b64 	%rd<10>;

	ld.param.u64 	%rd5, [_Z10init_arraymfPf_param_0];
	ld.param.f32 	%f1, [_Z10init_arraymfPf_param_1];
	ld.param.u64 	%rd6, [_Z10init_arraymfPf_param_2];
	mov.u32 	%r6, %ctaid.x;
	mov.u32 	%r1, %ntid.x;
	mov.u32 	%r7, %tid.x;
	mad.lo.s32 	%r9, %r6, %r1, %r7;
	cvt.s64.s32 	%rd9, %r9;
	setp.le.u64 	%p1, %rd5, %rd9;
	@%p1 bra 	$L__BB0_3;
	mov.u32 	%r8, %nctaid.x;
	mul.lo.s32 	%r3, %r1, %r8;
	cvta.to.global.u64 	%rd2, %rd6;
$L__BB0_2:
	shl.b64 	%rd7, %rd9, 2;
	add.s64 	%rd8, %rd2, %rd7;
	st.global.f32 	[%rd8], %f1;
	add.s32 	%r9, %r9, %r3;
	cvt.s64.s32 	%rd9, %r9;
	setp.gt.u64 	%p2, %rd5, %rd9;
	@%p2 bra 	$L__BB0_2;
$L__BB0_3:
	ret;

}
	// .globl	_Z6matmulmPKfS0_Pf
.visible .entry _Z6matmulmPKfS0_Pf(
	.param .u64 _Z6matmulmPKfS0_Pf_param_0,
	.param .u64 .ptr .align 1 _Z6matmulmPKfS0_Pf_param_1,
	.param .u64 .ptr .align 1 _Z6matmulmPKfS0_Pf_param_2,
	.param .u64 .ptr .align 1 _Z6matmulmPKfS0_Pf_param_3
)
{
	.reg .pred 	%p<11>;
	.reg .b32 	%r<10>;
	.reg .b32 	%f<32>;
	.reg .b64 	%rd<79>;
	.reg .b64 	%fd<67>;

	ld.param.u64 	%rd31, [_Z6matmulmPKfS0_Pf_param_0];
	ld.param.u64 	%rd33, [_Z6matmulmPKfS0_Pf_param_1];
	ld.param.u64 	%rd34, [_Z6matmulmPKfS0_Pf_param_2];
	ld.param.u64 	%rd32, [_Z6matmulmPKfS0_Pf_param_3];
	cvta.to.global.u64 	%rd1, %rd34;
	cvta.to.global.u64 	%rd2, %rd33;
	mov.u32 	%r6, %ctaid.x;
	mov.u32 	%r1, %ntid.x;
	mov.u32 	%r7, %tid.x;
	mad.lo.s32 	%r9, %r6, %r1, %r7;
	cvt.s64.s32 	%rd71, %r9;
	setp.le.u64 	%p1, %rd31, %rd71;
	@%p1 bra 	$L__BB1_16;
	add.s64 	%rd4, %rd31, -1;
	and.b64  	%rd5, %rd31, 7;
	add.s64 	%rd6, %rd5, -1;
	and.b64  	%rd7, %rd31, 3;
	and.b64  	%rd8, %rd31, -8;
	and.b64  	%rd9, %rd31, 1;
	shl.b64 	%rd10, %rd31, 5;
	shl.b64 	%rd11, %rd31, 2;
	mov.u32 	%r8, %nctaid.x;
	mul.lo.s32 	%r3, %r1, %r8;
	cvta.to.global.u64 	%rd12, %rd32;
$L__BB1_2:
	mul.lo.s64 	%rd14, %rd71, %rd31;
	mad.lo.s64 	%rd36, %rd11, %rd71, %rd2;
	add.s64 	%rd15, %rd36, 16;
	mov.b64 	%rd72, 0;
$L__BB1_3:
	setp.lt.u64 	%p2, %rd4, 7;
	mov.f64 	%fd66, 0d0000000000000000;
	mov.b64 	%rd77, 0;
	@%p2 bra 	$L__BB1_6;
	shl.b64 	%rd38, %rd72, 2;
	add.s64 	%rd74, %rd1, %rd38;
	mov.f64 	%fd66, 0d0000000000000000;
	mov.u64 	%rd73, %rd15;
	mov.u64 	%rd75, %rd8;
$L__BB1_5:
	.pragma "nounroll";
	ld.global.f32 	%f1, [%rd73+-16];
	cvt.f64.f32 	%fd16, %f1;
	ld.global.f32 	%f2, [%rd74];
	cvt.f64.f32 	%fd17, %f2;
	fma.rn.f64 	%fd18, %fd16, %fd17, %fd66;
	ld.global.f32 	%f3, [%rd73+-12];
	cvt.f64.f32 	%fd19, %f3;
	add.s64 	%rd39, %rd74, %rd11;
	ld.global.f32 	%f4, [%rd39];
	cvt.f64.f32 	%fd20, %f4;
	fma.rn.f64 	%fd21, %fd19, %fd20, %fd18;
	ld.global.f32 	%f5, [%rd73+-8];
	cvt.f64.f32 	%fd22, %f5;
	add.s64 	%rd40, %rd39, %rd11;
	ld.global.f32 	%f6, [%rd40];
	cvt.f64.f32 	%fd23, %f6;
	fma.rn.f64 	%fd24, %fd22, %fd23, %fd21;
	ld.global.f32 	%f7, [%rd73+-4];
	cvt.f64.f32 	%fd25, %f7;
	add.s64 	%rd41, %rd40, %rd11;
	ld.global.f32 	%f8, [%rd41];
	cvt.f64.f32 	%fd26, %f8;
	fma.rn.f64 	%fd27, %fd25, %fd26, %fd24;
	ld.global.f32 	%f9, [%rd73];
	cvt.f64.f32 	%fd28, %f9;
	add.s64 	%rd42, %rd41, %rd11;
	ld.global.f32 	%f10, [%rd42];
	cvt.f64.f32 	%fd29, %f10;
	fma.rn.f64 	%fd30, %fd28, %fd29, %fd27;
	ld.global.f32 	%f11, [%rd73+4];
	cvt.f64.f32 	%fd31, %f11;
	add.s64 	%rd43, %rd42, %rd11;
	ld.global.f32 	%f12, [%rd43];
	cvt.f64.f32 	%fd32, %f12;
	fma.rn.f64 	%fd33, %fd31, %fd32, %fd30;
	ld.global.f32 	%f13, [%rd73+8];
	cvt.f64.f32 	%fd34, %f13;
	add.s64 	%rd44, %rd43, %rd11;
	ld.global.f32 	%f14, [%rd44];
	cvt.f64.f32 	%fd35, %f14;
	fma.rn.f64 	%fd36, %fd34, %fd35, %fd33;
	ld.global.f32 	%f15, [%rd73+12];
	cvt.f64.f32 	%fd37, %f15;
	add.s64 	%rd45, %rd44, %rd11;
	ld.global.f32 	%f16, [%rd45];
	cvt.f64.f32 	%fd38, %f16;
	fma.rn.f64 	%fd66, %fd37, %fd38, %fd36;
	add.s64 	%rd75, %rd75, -8;
	add.s64 	%rd74, %rd74, %rd10;
	add.s64 	%rd73, %rd73, 32;
	setp.ne.s64 	%p3, %rd75, 0;
	mov.u64 	%rd77, %rd8;
	@%p3 bra 	$L__BB1_5;
$L__BB1_6:
	setp.eq.s64 	%p4, %rd5, 0;
	@%p4 bra 	$L__BB1_14;
	setp.lt.u64 	%p5, %rd6, 3;
	@%p5 bra 	$L__BB1_9;
	add.s64 	%rd46, %rd77, %rd14;
	shl.b64 	%rd47, %rd46, 2;
	add.s64 	%rd48, %rd2, %rd47;
	ld.global.f32 	%f17, [%rd48];
	cvt.f64.f32 	%fd40, %f17;
	mad.lo.s64 	%rd49, %rd77, %rd31, %rd72;
	shl.b64 	%rd50, %rd49, 2;
	add.s64 	%rd51, %rd1, %rd50;
	ld.global.f32 	%f18, [%rd51];
	cvt.f64.f32 	%fd41, %f18;
	fma.rn.f64 	%fd42, %fd40, %fd41, %fd66;
	ld.global.f32 	%f19, [%rd48+4];
	cvt.f64.f32 	%fd43, %f19;
	add.s64 	%rd52, %rd51, %rd11;
	ld.global.f32 	%f20, [%rd52];
	cvt.f64.f32 	%fd44, %f20;
	fma.rn.f64 	%fd45, %fd43, %fd44, %fd42;
	ld.global.f32 	%f21, [%rd48+8];
	cvt.f64.f32 	%fd46, %f21;
	add.s64 	%rd53, %rd52, %rd11;
	ld.global.f32 	%f22, [%rd53];
	cvt.f64.f32 	%fd47, %f22;
	fma.rn.f64 	%fd48, %fd46, %fd47, %fd45;
	ld.global.f32 	%f23, [%rd48+12];
	cvt.f64.f32 	%fd49, %f23;
	add.s64 	%rd54, %rd53, %rd11;
	ld.global.f32 	%f24, [%rd54];
	cvt.f64.f32 	%fd50, %f24;
	fma.rn.f64 	%fd66, %fd49, %fd50, %fd48;
	add.s64 	%rd77, %rd77, 4;
$L__BB1_9:
	setp.eq.s64 	%p6, %rd7, 0;
	@%p6 bra 	$L__BB1_14;
	setp.eq.s64 	%p7, %rd7, 1;
	@%p7 bra 	$L__BB1_12;
	add.s64 	%rd55, %rd77, %rd14;
	shl.b64 	%rd56, %rd55, 2;
	add.s64 	%rd57, %rd2, %rd56;
	ld.global.f32 	%f25, [%rd57];
	cvt.f64.f32 	%fd52, %f25;
	mad.lo.s64 	%rd58, %rd77, %rd31, %rd72;
	shl.b64 	%rd59, %rd58, 2;
	add.s64 	%rd60, %rd1, %rd59;
	ld.global.f32 	%f26, [%rd60];
	cvt.f64.f32 	%fd53, %f26;
	fma.rn.f64 	%fd54, %fd52, %fd53, %fd66;
	ld.global.f32 	%f27, [%rd57+4];
	cvt.f64.f32 	%fd55, %f27;
	add.s64 	%rd61, %rd60, %rd11;
	ld.global.f32 	%f28, [%rd61];
	cvt.f64.f32 	%fd56, %f28;
	fma.rn.f64 	%fd66, %fd55, %fd56, %fd54;
	add.s64 	%rd77, %rd77, 2;
$L__BB1_12:
	setp.eq.s64 	%p8, %rd9, 0;
	@%p8 bra 	$L__BB1_14;
	add.s64 	%rd62, %rd77, %rd14;
	shl.b64 	%rd63, %rd62, 2;
	add.s64 	%rd64, %rd2, %rd63;
	ld.global.f32 	%f29, [%rd64];
	cvt.f64.f32 	%fd57, %f29;
	mad.lo.s64 	%rd65, %rd77, %rd31, %rd72;
	shl.b64 	%rd66, %rd65, 2;
	add.s64 	%rd67, %rd1, %rd66;
	ld.global.f32 	%f30, [%rd67];
	cvt.f64.f32 	%fd58, %f30;
	fma.rn.f64 	%fd66, %fd57, %fd58, %fd66;
$L__BB1_14:
	cvt.rn.f32.f64 	%f31, %fd66;
	add.s64 	%rd68, %rd72, %rd14;
	shl.b64 	%rd69, %rd68, 2;
	add.s64 	%rd70, %rd12, %rd69;
	st.global.f32 	[%rd70], %f31;
	add.s64 	%rd72, %rd72, 1;
	setp.ne.s64 	%p9, %rd72, %rd31;
	@%p9 bra 	$L__BB1_3;
	add.s32 	%r9, %r9, %r3;
	cvt.s64.s32 	%rd71, %r9;
	setp.gt.u64 	%p10, %rd31, %rd71;
	@%p10 bra 	$L__BB1_2;
$L__BB1_16:
	ret;

}


// ===== COMPILED SASS (sm_100) =====

	.target	sm_100

	.elftype	@"ET_EXEC"


//--------------------- .note.nv.tkinfo           --------------------------
	.section	.note.nv.tkinfo,"",@"SHT_NOTE"
	.sectionflags	@"SHF_NOTE_NV_TKINFO"
	.tkinfo
        /*0018*/ 	.word	0x00000002
        /*0030*/ 	.string	""
        /*0030*/ 	.string	"ptxas"
        /*0030*/ 	.string	"Cuda compilation tools, release 13.0, V13.0.88"
        /*0030*/ 	.string	"Build cuda_13.0.r13.0/compiler.36424714_0"
        /*0030*/ 	.string	"-arch sm_100 -m 64 "



//--------------------- .note.nv.cuinfo           --------------------------
	.section	.note.nv.cuinfo,"",@"SHT_NOTE"
	.sectionflags	@"SHF_NOTE_NV_CUINFO"
        /*0018*/ 	.short	0x0002
        /*001a*/ 	.short	0x0064
        /*001c*/ 	.short	0x0082
	.zero		2


//--------------------- .nv.info                  --------------------------
	.section	.nv.info,"",@"SHT_CUDA_INFO"
	.align	4


	//----- nvinfo : EIATTR_REGCOUNT
	.align		4
        /*0000*/ 	.byte	0x04, 0x2f
        /*0002*/ 	.short	(.L_1 - .L_0)
	.align		4
.L_0:
        /*0004*/ 	.word	index@(_Z10init_arraymfPf)
        /*0008*/ 	.word	0x0000000c


	//----- nvinfo : EIATTR_FRAME_SIZE
	.align		4
.L_1:
        /*000c*/ 	.byte	0x04, 0x11
        /*000e*/ 	.short	(.L_3 - .L_2)
	.align		4
.L_2:
        /*0010*/ 	.word	index@(_Z10init_arraymfPf)
        /*0014*/ 	.word	0x00000000


	//----- nvinfo : EIATTR_REGCOUNT
	.align		4
.L_3:
        /*0018*/ 	.byte	0x04, 0x2f
        /*001a*/ 	.short	(.L_5 - .L_4)
	.align		4
.L_4:
        /*001c*/ 	.word	index@(_Z6matmulmPKfS0_Pf)
        /*0020*/ 	.word	0x00000020


	//----- nvinfo : EIATTR_FRAME_SIZE
	.align		4
.L_5:
        /*0024*/ 	.byte	0x04, 0x11
        /*0026*/ 	.short	(.L_7 - .L_6)
	.align		4
.L_6:
        /*0028*/ 	.word	index@(_Z6matmulmPKfS0_Pf)
        /*002c*/ 	.word	0x00000000


	//----- nvinfo : EIATTR_MIN_STACK_SIZE
	.align		4
.L_7:
        /*0030*/ 	.byte	0x04, 0x12
        /*0032*/ 	.short	(.L_9 - .L_8)
	.align		4
.L_8:
        /*0034*/ 	.word	index@(_Z6matmulmPKfS0_Pf)
        /*0038*/ 	.word	0x00000000


	//----- nvinfo : EIATTR_MIN_STACK_SIZE
	.align		4
.L_9:
        /*003c*/ 	.byte	0x04, 0x12
        /*003e*/ 	.short	(.L_11 - .L_10)
	.align		4
.L_10:
        /*0040*/ 	.word	index@(_Z10init_arraymfPf)
        /*0044*/ 	.word	0x00000000
.L_11:


//--------------------- .nv.compat                --------------------------
	.section	.nv.compat,"",@"SHT_CUDA_COMPAT_INFO"
	.align	4
        /*0000*/ 	.byte	0x02, 0x09, 0x00, 0x00, 0x02, 0x02, 0x01, 0x00, 0x02, 0x05, 0x05, 0x00, 0x03, 0x07, 0x01, 0x01
        /*0010*/ 	.byte	0x02, 0x03, 0x00, 0x00, 0x02, 0x06, 0x01, 0x00, 0x04, 0x0b, 0x08, 0x00, 0x01, 0x00, 0x00, 0x00
        /*0020*/ 	.byte	0x00, 0x00, 0x00, 0x00


//--------------------- .nv.info._Z6matmulmPKfS0_Pf --------------------------
	.section	.nv.info._Z6matmulmPKfS0_Pf,"",@"SHT_CUDA_INFO"
	.sectionflags	@""
	.align	4


	//----- nvinfo : EIATTR_CUDA_API_VERSION
	.align		4
        /*0000*/ 	.byte	0x04, 0x37
        /*0002*/ 	.short	(.L_13 - .L_12)
.L_12:
        /*0004*/ 	.word	0x00000082


	//----- nvinfo : EIATTR_KPARAM_INFO
	.align		4
.L_13:
        /*0008*/ 	.byte	0x04, 0x17
        /*000a*/ 	.short	(.L_15 - .L_14)
.L_14:
        /*000c*/ 	.word	0x00000000
        /*0010*/ 	.short	0x0003
        /*0012*/ 	.short	0x0018
        /*0014*/ 	.byte	0x00, 0xf5, 0x21, 0x00


	//----- nvinfo : EIATTR_KPARAM_INFO
	.align		4
.L_15:
        /*0018*/ 	.byte	0x04, 0x17
        /*001a*/ 	.short	(.L_17 - .L_16)
.L_16:
        /*001c*/ 	.word	0x00000000
        /*0020*/ 	.short	0x0002
        /*0022*/ 	.short	0x0010
        /*0024*/ 	.byte	0x00, 0xf5, 0x21, 0x00


	//----- nvinfo : EIATTR_KPARAM_INFO
	.align		4
.L_17:
        /*0028*/ 	.byte	0x04, 0x17
        /*002a*/ 	.short	(.L_19 - .L_18)
.L_18:
        /*002c*/ 	.word	0x00000000
        /*0030*/ 	.short	0x0001
        /*0032*/ 	.short	0x0008
        /*0034*/ 	.byte	0x00, 0xf5, 0x21, 0x00


	//----- nvinfo : EIATTR_KPARAM_INFO
	.align		4
.L_19:
        /*0038*/ 	.byte	0x04, 0x17
        /*003a*/ 	.short	(.L_21 - .L_20)
.L_20:
        /*003c*/ 	.word	0x00000000
        /*0040*/ 	.short	0x0000
        /*0042*/ 	.short	0x0000
        /*0044*/ 	.byte	0x00, 0xf0, 0x21, 0x00


	//----- nvinfo : EIATTR_SPARSE_MMA_MASK
	.align		4
.L_21:
        /*0048*/ 	.byte	0x03, 0x50
        /*004a*/ 	.short	0x0000


	//----- nvinfo : EIATTR_MAXREG_COUNT
	.align		4
        /*004c*/ 	.byte	0x03, 0x1b
        /*004e*/ 	.short	0x00ff


	//----- nvinfo : EIATTR_MERCURY_ISA_VERSION
	.align		4
        /*0050*/ 	.byte	0x03, 0x5f
        /*0052*/ 	.short	0x0101


	//----- nvinfo : EIATTR_VRC_CTA_INIT_COUNT
	.align		4
        /*0054*/ 	.byte	0x02, 0x4a
	.zero		1
	.zero		1


	//----- nvinfo : EIATTR_EXIT_INSTR_OFFSETS
	.align		4
        /*0058*/ 	.byte	0x04, 0x1c
        /*005a*/ 	.short	(.L_23 - .L_22)


	//   ....[0]....
.L_22:
        /*005c*/ 	.word	0x00000090


	//   ....[1]....
        /*0060*/ 	.word	0x00000ed0


	//----- nvinfo : EIATTR_CRS_STACK_SIZE
	.align		4
.L_23:
        /*0064*/ 	.byte	0x04, 0x1e
        /*0066*/ 	.short	(.L_25 - .L_24)
.L_24:
        /*0068*/ 	.word	0x00000000


	//----- nvinfo : EIATTR_CBANK_PARAM_SIZE
	.align		4
.L_25:
        /*006c*/ 	.byte	0x03, 0x19
        /*006e*/ 	.short	0x0020


	//----- nvinfo : EIATTR_PARAM_CBANK
	.align		4
        /*0070*/ 	.byte	0x04, 0x0a
        /*0072*/ 	.short	(.L_27 - .L_26)
	.align		4
.L_26:
        /*0074*/ 	.word	index@(.nv.constant0._Z6matmulmPKfS0_Pf)
        /*0078*/ 	.short	0x0380
        /*007a*/ 	.short	0x0020


	//----- nvinfo : EIATTR_SW_WAR
	.align		4
.L_27:
        /*007c*/ 	.byte	0x04, 0x36
        /*007e*/ 	.short	(.L_29 - .L_28)
.L_28:
        /*0080*/ 	.word	0x00000008
.L_29:


//--------------------- .nv.info._Z10init_arraymfPf --------------------------
	.section	.nv.info._Z10init_arraymfPf,"",@"SHT_CUDA_INFO"
	.sectionflags	@""
	.align	4


	//----- nvinfo : EIATTR_CUDA_API_VERSION
	.align		4
        /*0000*/ 	.byte	0x04, 0x37
        /*0002*/ 	.short	(.L_31 - .L_30)
.L_30:
        /*0004*/ 	.word	0x00000082


	//----- nvinfo : EIATTR_KPARAM_INFO
	.align		4
.L_31:
        /*0008*/ 	.byte	0x04, 0x17
        /*000a*/ 	.short	(.L_33 - .L_32)
.L_32:
        /*000c*/ 	.word	0x00000000
        /*0010*/ 	.short	0x0002
        /*0012*/ 	.short	0x0010
        /*0014*/ 	.byte	0x00, 0xf5, 0x21, 0x00


	//----- nvinfo : EIATTR_KPARAM_INFO
	.align		4
.L_33:
        /*0018*/ 	.byte	0x04, 0x17
        /*001a*/ 	.short	(.L_35 - .L_34)
.L_34:
        /*001c*/ 	.word	0x00000000
        /*0020*/ 	.short	0x0001
        /*0022*/ 	.short	0x0008
        /*0024*/ 	.byte	0x00, 0xf0, 0x11, 0x00


	//----- nvinfo : EIATTR_KPARAM_INFO
	.align		4
.L_35:
        /*0028*/ 	.byte	0x04, 0x17
        /*002a*/ 	.short	(.L_37 - .L_36)
.L_36:
        /*002c*/ 	.word	0x00000000
        /*0030*/ 	.short	0x0000
        /*0032*/ 	.short	0x0000
        /*0034*/ 	.byte	0x00, 0xf0, 0x21, 0x00


	//----- nvinfo : EIATTR_SPARSE_MMA_MASK
	.align		4
.L_37:
        /*0038*/ 	.byte	0x03, 0x50
        /*003a*/ 	.short	0x0000


	//----- nvinfo : EIATTR_MAXREG_COUNT
	.align		4
        /*003c*/ 	.byte	0x03, 0x1b
        /*003e*/ 	.short	0x00ff


	//----- nvinfo : EIATTR_MERCURY_ISA_VERSION
	.align		4
        /*0040*/ 	.byte	0x03, 0x5f
        /*0042*/ 	.short	0x0101


	//----- nvinfo : EIATTR_VRC_CTA_INIT_COUNT
	.align		4
        /*0044*/ 	.byte	0x02, 0x4a
	.zero		1
	.zero		1


	//----- nvinfo : EIATTR_EXIT_INSTR_OFFSETS
	.align		4
        /*0048*/ 	.byte	0x04, 0x1c
        /*004a*/ 	.short	(.L_39 - .L_38)


	//   ....[0]....
.L_38:
        /*004c*/ 	.word	0x00000090


	//   ....[1]....
        /*0050*/ 	.word	0x000001a0


	//----- nvinfo : EIATTR_CRS_STACK_SIZE
	.align		4
.L_39:
        /*0054*/ 	.byte	0x04, 0x1e
        /*0056*/ 	.short	(.L_41 - .L_40)
.L_40:
        /*0058*/ 	.word	0x00000000


	//----- nvinfo : EIATTR_CBANK_PARAM_SIZE
	.align		4
.L_41:
        /*005c*/ 	.byte	0x03, 0x19
        /*005e*/ 	.short	0x0018


	//----- nvinfo : EIATTR_PARAM_CBANK
	.align		4
        /*0060*/ 	.byte	0x04, 0x0a
        /*0062*/ 	.short	(.L_43 - .L_42)
	.align		4
.L_42:
        /*0064*/ 	.word	index@(.nv.constant0._Z10init_arraymfPf)
        /*0068*/ 	.short	0x0380
        /*006a*/ 	.short	0x0018


	//----- nvinfo : EIATTR_SW_WAR
	.align		4
.L_43:
        /*006c*/ 	.byte	0x04, 0x36
        /*006e*/ 	.short	(.L_45 - .L_44)
.L_44:
        /*0070*/ 	.word	0x00000008
.L_45:


//--------------------- .nv.callgraph             --------------------------
	.section	.nv.callgraph,"",@"SHT_CUDA_CALLGRAPH"
	.align	4
	.sectionentsize	8
	.align		4
        /*0000*/ 	.word	0x00000000
	.align		4
        /*0004*/ 	.word	0xffffffff
	.align		4
        /*0008*/ 	.word	0x00000000
	.align		4
        /*000c*/ 	.word	0xfffffffe
	.align		4
        /*0010*/ 	.word	0x00000000
	.align		4
        /*0014*/ 	.word	0xfffffffd
	.align		4
        /*0018*/ 	.word	0x00000000
	.align		4
        /*001c*/ 	.word	0xfffffffc


//--------------------- .text._Z6matmulmPKfS0_Pf  --------------------------
	.section	.text._Z6matmulmPKfS0_Pf,"ax",@progbits
	.align	128
        .global         _Z6matmulmPKfS0_Pf
        .type           _Z6matmulmPKfS0_Pf,@function
        .size           _Z6matmulmPKfS0_Pf,(.L_x_10 - _Z6matmulmPKfS0_Pf)
        .other          _Z6matmulmPKfS0_Pf,@"STO_CUDA_ENTRY STV_DEFAULT"
_Z6matmulmPKfS0_Pf:
.text._Z6matmulmPKfS0_Pf:
[----:B------:R-:W-:Y:S01]  /*0000*/  LDC R1, c[0x0][0x37c] ;  /* 0x0000df00ff017b82 */ /* 0x000fe20000000800 */
[----:B------:R-:W0:Y:S07]  /*0010*/  S2R R0, SR_TID.X ;  /* 0x0000000000007919 */ /* 0x000e2e0000002100 */
[----:B------:R-:W0:Y:S08]  /*0020*/  S2UR UR4, SR_CTAID.X ;  /* 0x00000000000479c3 */ /* 0x000e300000002500 */
[----:B------:R-:W0:Y:S08]  /*0030*/  LDC R9, c[0x0][0x360] ;  /* 0x0000d800ff097b82 */ /* 0x000e300000000800 */
[----:B------:R-:W1:Y:S01]  /*0040*/  LDC.64 R6, c[0x0][0x380] ;  /* 0x0000e000ff067b82 */ /* 0x000e620000000a00 */
[----:B0-----:R-:W-:-:S05]  /*0050*/  IMAD R3, R9, UR4, R0 ;  /* 0x0000000409037c24 */ /* 0x001fca000f8e0200 */
[----:B------:R-:W-:Y:S02]  /*0060*/  SHF.R.S32.HI R0, RZ, 0x1f, R3 ;  /* 0x0000001fff007819 */ /* 0x000fe40000011403 */
[----:B-1----:R-:W-:-:S04]  /*0070*/  ISETP.GE.U32.AND P0, PT, R3, R6, PT ;  /* 0x000000060300720c */ /* 0x002fc80003f06070 */
[----:B------:R-:W-:-:S13]  /*0080*/  ISETP.GE.U32.AND.EX P0, PT, R0, R7, PT, P0 ;  /* 0x000000070000720c */ /* 0x000fda0003f06100 */
[----:B------:R-:W-:Y:S05]  /*0090*/  @P0 EXIT ;  /* 0x000000000000094d */ /* 0x000fea0003800000 */
[----:B------:R-:W0:Y:S01]  /*00a0*/  LDCU UR4, c[0x0][0x370] ;  /* 0x00006e00ff0477ac */ /* 0x000e220008000800 */
[C---:B------:R-:W-:Y:S02]  /*00b0*/  LOP3.LUT R2, R6.reuse, 0x7, RZ, 0xc0, !PT ;  /* 0x0000000706027812 */ /* 0x040fe400078ec0ff */
[----:B------:R-:W-:Y:S01]  /*00c0*/  IADD3 R4, P2, PT, R6, -0x1, RZ ;  /* 0xffffffff06047810 */ /* 0x000fe20007f5e0ff */
[----:B------:R-:W1:Y:S01]  /*00d0*/  LDCU.64 UR6, c[0x0][0x358] ;  /* 0x00006b00ff0677ac */ /* 0x000e620008000a00 */
[----:B------:R-:W-:Y:S02]  /*00e0*/  IADD3 R2, P3, PT, R2, -0x1, RZ ;  /* 0xffffffff02027810 */ /* 0x000fe40007f7e0ff */
[----:B------:R-:W-:Y:S02]  /*00f0*/  ISETP.GE.U32.AND P0, PT, R4, 0x7, PT ;  /* 0x000000070400780c */ /* 0x000fe40003f06070 */
[----:B------:R-:W-:Y:S01]  /*0100*/  ISETP.GE.U32.AND P1, PT, R2, 0x3, PT ;  /* 0x000000030200780c */ /* 0x000fe20003f26070 */
[----:B------:R-:W-:Y:S01]  /*0110*/  IMAD.X R2, RZ, RZ, -0x1, P3 ;  /* 0xffffffffff027424 */ /* 0x000fe200018e06ff */
[----:B------:R-:W-:-:S02]  /*0120*/  IADD3.X R4, PT, PT, R7, -0x1, RZ, P2, !PT ;  /* 0xffffffff07047810 */ /* 0x000fc400017fe4ff */
[----:B------:R-:W-:Y:S02]  /*0130*/  SHF.L.U64.HI R8, R6, 0x2, R7 ;  /* 0x0000000206087819 */ /* 0x000fe40000010207 */
[----:B------:R-:W-:Y:S02]  /*0140*/  ISETP.GE.U32.AND.EX P0, PT, R4, RZ, PT, P0 ;  /* 0x000000ff0400720c */ /* 0x000fe40003f06100 */
[----:B------:R-:W-:Y:S01]  /*0150*/  ISETP.GE.U32.AND.EX P1, PT, R2, RZ, PT, P1 ;  /* 0x000000ff0200720c */ /* 0x000fe20003f26110 */
[----:B------:R-:W-:Y:S01]  /*0160*/  IMAD.MOV.U32 R2, RZ, RZ, R3 ;  /* 0x000000ffff027224 */ /* 0x000fe200078e0003 */
[C---:B------:R-:W-:Y:S01]  /*0170*/  SHF.L.U64.HI R4, R6.reuse, 0x5, R7 ;  /* 0x0000000506047819 */ /* 0x040fe20000010207 */
[C---:B------:R-:W-:Y:S01]  /*0180*/  IMAD.SHL.U32 R7, R6.reuse, 0x4, RZ ;  /* 0x0000000406077824 */ /* 0x040fe200078e00ff */
[----:B------:R-:W-:Y:S01]  /*0190*/  LOP3.LUT R5, R6, 0xfffffff8, RZ, 0xc0, !PT ;  /* 0xfffffff806057812 */ /* 0x000fe200078ec0ff */
[----:B01----:R-:W-:-:S08]  /*01a0*/  IMAD R9, R9, UR4, RZ ;  /* 0x0000000409097c24 */ /* 0x003fd0000f8e02ff */
.L_x_6:
[----:B------:R-:W0:Y:S01]  /*01b0*/  LDCU.64 UR4, c[0x0][0x388] ;  /* 0x00007100ff0477ac */ /* 0x000e220008000a00 */
[----:B------:R-:W-:Y:S01]  /*01c0*/  IMAD R12, R8, R3, RZ ;  /* 0x00000003080c7224 */ /* 0x000fe200078e02ff */
[----:B------:R-:W-:-:S03]  /*01d0*/  CS2R R22, SRZ ;  /* 0x0000000000167805 */ /* 0x000fc6000001ff00 */
[-C--:B------:R-:W-:Y:S02]  /*01e0*/  IMAD R21, R0, R7.reuse, R12 ;  /* 0x0000000700157224 */ /* 0x080fe400078e020c */
[----:B0-----:R-:W-:-:S03]  /*01f0*/  IMAD.WIDE.U32 R10, R3, R7, UR4 ;  /* 0x00000004030a7e25 */ /* 0x001fc6000f8e0007 */
[----:B------:R-:W-:-:S05]  /*0200*/  IADD3 R20, P2, PT, R10, 0x10, RZ ;  /* 0x000000100a147810 */ /* 0x000fca0007f5e0ff */
[----:B------:R-:W-:-:S08]  /*0210*/  IMAD.X R21, R11, 0x1, R21, P2 ;  /* 0x000000010b157824 */ /* 0x000fd000010e0615 */
.L_x_5:
[----:B------:R-:W-:Y:S02]  /*0220*/  CS2R R16, SRZ ;  /* 0x0000000000107805 */ /* 0x000fe4000001ff00 */
[----:B------:R-:W-:Y:S01]  /*0230*/  CS2R R18, SRZ ;  /* 0x0000000000127805 */ /* 0x000fe2000001ff00 */
[----:B------:R-:W-:Y:S06]  /*0240*/  @!P0 BRA `(.L_x_0) ;  /* 0x0000000400288947 */ /* 0x000fec0003800000 */
[----:B------:R-:W0:Y:S01]  /*0250*/  LDC R25, c[0x0][0x384] ;  /* 0x0000e100ff197b82 */ /* 0x000e220000000800 */
[----:B------:R-:W1:Y:S01]  /*0260*/  LDCU.64 UR4, c[0x0][0x390] ;  /* 0x00007200ff0477ac */ /* 0x000e620008000a00 */
[----:B------:R-:W-:Y:S01]  /*0270*/  IMAD.MOV.U32 R10, RZ, RZ, R20 ;  /* 0x000000ffff0a7224 */ /* 0x000fe200078e0014 */
[----:B------:R-:W-:Y:S01]  /*0280*/  CS2R R18, SRZ ;  /* 0x0000000000127805 */ /* 0x000fe2000001ff00 */
[----:B------:R-:W-:Y:S02]  /*0290*/  IMAD.MOV.U32 R11, RZ, RZ, R21 ;  /* 0x000000ffff0b7224 */ /* 0x000fe400078e0015 */
[----:B------:R-:W-:Y:S01]  /*02a0*/  IMAD.MOV.U32 R24, RZ, RZ, R5 ;  /* 0x000000ffff187224 */ /* 0x000fe200078e0005 */
[----:B-1----:R-:W-:-:S04]  /*02b0*/  LEA R28, P2, R22, UR4, 0x2 ;  /* 0x00000004161c7c11 */ /* 0x002fc8000f8410ff */
[----:B------:R-:W-:Y:S01]  /*02c0*/  LEA.HI.X R29, R22, UR5, R23, 0x2, P2 ;  /* 0x00000005161d7c11 */ /* 0x000fe200090f1417 */
[----:B0-----:R-:W-:-:S08]  /*02d0*/  IMAD.MOV.U32 R26, RZ, RZ, R25 ;  /* 0x000000ffff1a7224 */ /* 0x001fd000078e0019 */
.L_x_1:
[----:B------:R-:W2:Y:S04]  /*02e0*/  LDG.E R12, desc[UR6][R28.64] ;  /* 0x000000061c0c7981 */ /* 0x000ea8000c1e1900 */
[----:B------:R-:W3:Y:S01]  /*02f0*/  LDG.E R27, desc[UR6][R10.64+-0x10] ;  /* 0xfffff0060a1b7981 */ /* 0x000ee2000c1e1900 */
[----:B--2---:R-:W-:Y:S08]  /*0300*/  F2F.F64.F32 R12, R12 ;  /* 0x0000000c000c7310 */ /* 0x004ff00000201800 */
[----:B---3--:R0:W1:Y:S02]  /*0310*/  F2F.F64.F32 R14, R27 ;  /* 0x0000001b000e7310 */ /* 0x0080640000201800 */
[----:B0-----:R-:W2:Y:S01]  /*0320*/  LDG.E R27, desc[UR6][R10.64+-0xc] ;  /* 0xfffff4060a1b7981 */ /* 0x001ea2000c1e1900 */
[----:B-1----:R-:W-:Y:S01]  /*0330*/  DFMA R18, R14, R12, R18 ;  /* 0x0000000c0e12722b */ /* 0x002fe20000000012 */
[----:B------:R-:W-:-:S05]  /*0340*/  IADD3 R14, P2, PT, R28, R7, RZ ;  /* 0x000000071c0e7210 */ /* 0x000fca0007f5e0ff */
[----:B------:R-:W-:-:S05]  /*0350*/  IMAD.X R15, R29, 0x1, R8, P2 ;  /* 0x000000011d0f7824 */ /* 0x000fca00010e0608 */
[----:B------:R-:W3:Y:S01]  /*0360*/  LDG.E R16, desc[UR6][R14.64] ;  /* 0x000000060e107981 */ /* 0x000ee2000c1e1900 */
[----:B--2---:R0:W-:Y:S03]  /*0370*/  F2F.F64.F32 R12, R27 ;  /* 0x0000001b000c7310 */ /* 0x0041e60000201800 */
[----:B0-----:R-:W2:Y:S05]  /*0380*/  LDG.E R27, desc[UR6][R10.64+-0x8] ;  /* 0xfffff8060a1b7981 */ /* 0x001eaa000c1e1900 */
[----:B---3--:R-:W0:Y:S02]  /*0390*/  F2F.F64.F32 R16, R16 ;  /* 0x0000001000107310 */ /* 0x008e240000201800 */
[----:B0-----:R-:W-:Y:S01]  /*03a0*/  DFMA R16, R12, R16, R18 ;  /* 0x000000100c10722b */ /* 0x001fe20000000012 */
        /* <DEDUP_REMOVED lines=31> */
[----:B--2---:R-:W-:Y:S08]  /*05a0*/  F2F.F64.F32 R16, R27 ;  /* 0x0000001b00107310 */ /* 0x004ff00000201800 */
[----:B---3--:R-:W0:Y:S02]  /*05b0*/  F2F.F64.F32 R18, R18 ;  /* 0x0000001200127310 */ /* 0x008e240000201800 */
[----:B0-----:R-:W-:Y:S01]  /*05c0*/  DFMA R18, R16, R18, R12 ;  /* 0x000000121012722b */ /* 0x001fe2000000000c */
[----:B------:R-:W-:Y:S01]  /*05d0*/  IADD3 R12, P2, PT, R14, R7, RZ ;  /* 0x000000070e0c7210 */ /* 0x000fe20007f5e0ff */
[----:B------:R0:W2:Y:S04]  /*05e0*/  LDG.E R16, desc[UR6][R10.64+0xc] ;  /* 0x00000c060a107981 */ /* 0x0000a8000c1e1900 */
[----:B------:R-:W-:-:S05]  /*05f0*/  IMAD.X R13, R15, 0x1, R8, P2 ;  /* 0x000000010f0d7824 */ /* 0x000fca00010e0608 */
[----:B------:R-:W3:Y:S01]  /*0600*/  LDG.E R12, desc[UR6][R12.64] ;  /* 0x000000060c0c7981 */ /* 0x000ee2000c1e1900 */
[----:B------:R-:W-:-:S04]  /*0610*/  IADD3 R24, P2, PT, R24, -0x8, RZ ;  /* 0xfffffff818187810 */ /* 0x000fc80007f5e0ff */
[----:B------:R-:W-:Y:S02]  /*0620*/  IADD3.X R26, PT, PT, R26, -0x1, RZ, P2, !PT ;  /* 0xffffffff1a1a7810 */ /* 0x000fe400017fe4ff */
[----:B------:R-:W-:-:S04]  /*0630*/  ISETP.NE.U32.AND P2, PT, R24, RZ, PT ;  /* 0x000000ff1800720c */ /* 0x000fc80003f45070 */
[----:B------:R-:W-:Y:S02]  /*0640*/  ISETP.NE.AND.EX P2, PT, R26, RZ, PT, P2 ;  /* 0x000000ff1a00720c */ /* 0x000fe40003f45320 */
[----:B------:R-:W-:Y:S02]  /*0650*/  LEA R28, P3, R6, R28, 0x5 ;  /* 0x0000001c061c7211 */ /* 0x000fe400078628ff */
[----:B0-----:R-:W-:-:S03]  /*0660*/  IADD3 R10, P4, PT, R10, 0x20, RZ ;  /* 0x000000200a0a7810 */ /* 0x001fc60007f9e0ff */
[----:B------:R-:W-:Y:S02]  /*0670*/  IMAD.X R29, R29, 0x1, R4, P3 ;  /* 0x000000011d1d7824 */ /* 0x000fe400018e0604 */
[----:B------:R-:W-:Y:S01]  /*0680*/  IMAD.X R11, RZ, RZ, R11, P4 ;  /* 0x000000ffff0b7224 */ /* 0x000fe200020e060b */
[----:B--2---:R-:W-:Y:S08]  /*0690*/  F2F.F64.F32 R16, R16 ;  /* 0x0000001000107310 */ /* 0x004ff00000201800 */
[----:B---3--:R-:W0:Y:S02]  /*06a0*/  F2F.F64.F32 R12, R12 ;  /* 0x0000000c000c7310 */ /* 0x008e240000201800 */
[----:B0-----:R-:W-:Y:S01]  /*06b0*/  DFMA R18, R16, R12, R18 ;  /* 0x0000000c1012722b */ /* 0x001fe20000000012 */
[----:B------:R-:W-:Y:S10]  /*06c0*/  @P2 BRA `(.L_x_1) ;  /* 0xfffffffc00042947 */ /* 0x000ff4000383ffff */
[----:B------:R-:W-:Y:S02]  /*06d0*/  IMAD.MOV.U32 R17, RZ, RZ, R25 ;  /* 0x000000ffff117224 */ /* 0x000fe400078e0019 */
[----:B------:R-:W-:-:S07]  /*06e0*/  IMAD.MOV.U32 R16, RZ, RZ, R5 ;  /* 0x000000ffff107224 */ /* 0x000fce00078e0005 */
.L_x_0:
[----:B------:R-:W-:-:S04]  /*06f0*/  LOP3.LUT R10, R6, 0x7, RZ, 0xc0, !PT ;  /* 0x00000007060a7812 */ /* 0x000fc800078ec0ff */
[----:B------:R-:W-:-:S04]  /*0700*/  ISETP.NE.U32.AND P2, PT, R10, RZ, PT ;  /* 0x000000ff0a00720c */ /* 0x000fc80003f45070 */
[----:B------:R-:W-:-:S13]  /*0710*/  ISETP.NE.AND.EX P2, PT, RZ, RZ, PT, P2 ;  /* 0x000000ffff00720c */ /* 0x000fda0003f45320 */
[----:B------:R-:W-:Y:S05]  /*0720*/  @!P2 BRA `(.L_x_2) ;  /* 0x000000040094a947 */ /* 0x000fea0003800000 */
[----:B------:R-:W-:Y:S05]  /*0730*/  @!P1 BRA `(.L_x_3) ;  /* 0x0000000000a89947 */ /* 0x000fea0003800000 */
[----:B------:R-:W0:Y:S01]  /*0740*/  LDCU.128 UR8, c[0x0][0x380] ;  /* 0x00007000ff0877ac */ /* 0x000e220008000c00 */
[----:B------:R-:W1:Y:S01]  /*0750*/  LDC.64 R10, c[0x0][0x390] ;  /* 0x0000e400ff0a7b82 */ /* 0x000e620000000a00 */
[----:B0-----:R-:W-:Y:S02]  /*0760*/  IMAD R12, R0, UR8, RZ ;  /* 0x00000008000c7c24 */ /* 0x001fe4000f8e02ff */
[----:B------:R-:W-:-:S04]  /*0770*/  IMAD.WIDE.U32 R14, R3, UR8, R16 ;  /* 0x00000008030e7c25 */ /* 0x000fc8000f8e0010 */
[----:B------:R-:W-:Y:S01]  /*0780*/  IMAD R13, R3, UR9, R12 ;  /* 0x00000009030d7c24 */ /* 0x000fe2000f8e020c */
[----:B------:R-:W-:Y:S01]  /*0790*/  LEA R12, P2, R14, UR10, 0x2 ;  /* 0x0000000a0e0c7c11 */ /* 0x000fe2000f8410ff */
[----:B------:R-:W-:Y:S02]  /*07a0*/  IMAD R25, R17, UR8, RZ ;  /* 0x0000000811197c24 */ /* 0x000fe4000f8e02ff */
[----:B------:R-:W-:Y:S02]  /*07b0*/  IMAD.IADD R13, R15, 0x1, R13 ;  /* 0x000000010f0d7824 */ /* 0x000fe400078e020d */
[----:B------:R-:W-:-:S03]  /*07c0*/  IMAD R25, R16, UR9, R25 ;  /* 0x0000000910197c24 */ /* 0x000fc6000f8e0219 */
[----:B------:R-:W-:Y:S01]  /*07d0*/  LEA.HI.X R13, R14, UR11, R13, 0x2, P2 ;  /* 0x0000000b0e0d7c11 */ /* 0x000fe200090f140d */
[----:B------:R-:W-:-:S04]  /*07e0*/  IMAD.WIDE.U32 R14, R16, UR8, R22 ;  /* 0x00000008100e7c25 */ /* 0x000fc8000f8e0016 */
[----:B------:R-:W2:Y:S01]  /*07f0*/  LDG.E R24, desc[UR6][R12.64] ;  /* 0x000000060c187981 */ /* 0x000ea2000c1e1900 */
[C---:B-1----:R-:W-:Y:S01]  /*0800*/  LEA R28, P2, R14.reuse, R10, 0x2 ;  /* 0x0000000a0e1c7211 */ /* 0x042fe200078410ff */
[----:B------:R-:W-:Y:S02]  /*0810*/  IMAD.IADD R10, R15, 0x1, R25 ;  /* 0x000000010f0a7824 */ /* 0x000fe400078e0219 */
[----:B------:R-:W3:Y:S03]  /*0820*/  LDG.E R27, desc[UR6][R12.64+0x4] ;  /* 0x000004060c1b7981 */ /* 0x000ee6000c1e1900 */
[----:B------:R-:W-:-:S05]  /*0830*/  LEA.HI.X R29, R14, R11, R10, 0x2, P2 ;  /* 0x0000000b0e1d7211 */ /* 0x000fca00010f140a */
[----:B------:R0:W4:Y:S01]  /*0840*/  LDG.E R14, desc[UR6][R28.64] ;  /* 0x000000061c0e7981 */ /* 0x000122000c1e1900 */
[----:B------:R-:W-:-:S05]  /*0850*/  IADD3 R10, P2, PT, R28, R7, RZ ;  /* 0x000000071c0a7210 */ /* 0x000fca0007f5e0ff */
[----:B------:R-:W-:-:S05]  /*0860*/  IMAD.X R11, R29, 0x1, R8, P2 ;  /* 0x000000011d0b7824 */ /* 0x000fca00010e0608 */
[----:B------:R1:W5:Y:S01]  /*0870*/  LDG.E R26, desc[UR6][R10.64] ;  /* 0x000000060a1a7981 */ /* 0x000362000c1e1900 */
[----:B0-----:R-:W-:-:S05]  /*0880*/  IADD3 R28, P2, PT, R10, R7, RZ ;  /* 0x000000070a1c7210 */ /* 0x001fca0007f5e0ff */
[----:B------:R-:W-:Y:S01]  /*0890*/  IMAD.X R29, R11, 0x1, R8, P2 ;  /* 0x000000010b1d7824 */ /* 0x000fe200010e0608 */
[----:B-1----:R-:W-:-:S05]  /*08a0*/  IADD3 R10, P2, PT, R28, R7, RZ ;  /* 0x000000071c0a7210 */ /* 0x002fca0007f5e0ff */
[----:B------:R-:W-:Y:S01]  /*08b0*/  IMAD.X R11, R29, 0x1, R8, P2 ;  /* 0x000000011d0b7824 */ /* 0x000fe200010e0608 */
[----:B--2---:R-:W-:Y:S08]  /*08c0*/  F2F.F64.F32 R24, R24 ;  /* 0x0000001800187310 */ /* 0x004ff00000201800 */
[----:B----4-:R-:W0:Y:S02]  /*08d0*/  F2F.F64.F32 R14, R14 ;  /* 0x0000000e000e7310 */ /* 0x010e240000201800 */
[----:B0-----:R-:W-:-:S06]  /*08e0*/  DFMA R24, R24, R14, R18 ;  /* 0x0000000e1818722b */ /* 0x001fcc0000000012 */
[----:B---3--:R-:W-:Y:S01]  /*08f0*/  F2F.F64.F32 R14, R27 ;  /* 0x0000001b000e7310 */ /* 0x008fe20000201800 */
[----:B------:R-:W2:Y:S07]  /*0900*/  LDG.E R18, desc[UR6][R10.64] ;  /* 0x000000060a127981 */ /* 0x000eae000c1e1900 */
[----:B-----5:R-:W0:Y:S02]  /*0910*/  F2F.F64.F32 R26, R26 ;  /* 0x0000001a001a7310 */ /* 0x020e240000201800 */
[----:B0-----:R-:W-:Y:S01]  /*0920*/  DFMA R14, R14, R26, R24 ;  /* 0x0000001a0e0e722b */ /* 0x001fe20000000018 */
[----:B------:R-:W3:Y:S04]  /*0930*/  LDG.E R26, desc[UR6][R12.64+0x8] ;  /* 0x000008060c1a7981 */ /* 0x000ee8000c1e1900 */
[----:B------:R-:W4:Y:S04]  /*0940*/  LDG.E R25, desc[UR6][R28.64] ;  /* 0x000000061c197981 */ /* 0x000f28000c1e1900 */
[----:B------:R-:W5:Y:S01]  /*0950*/  LDG.E R12, desc[UR6][R12.64+0xc] ;  /* 0x00000c060c0c7981 */ /* 0x000f62000c1e1900 */
[----:B------:R-:W-:-:S05]  /*0960*/  IADD3 R16, P2, PT, R16, 0x4, RZ ;  /* 0x0000000410107810 */ /* 0x000fca0007f5e0ff */
[----:B------:R-:W-:Y:S01]  /*0970*/  IMAD.X R17, RZ, RZ, R17, P2 ;  /* 0x000000ffff117224 */ /* 0x000fe200010e0611 */
[----:B--2---:R-:W-:Y:S08]  /*0980*/  F2F.F64.F32 R18, R18 ;  /* 0x0000001200127310 */ /* 0x004ff00000201800 */
[----:B---3--:R-:W-:Y:S08]  /*0990*/  F2F.F64.F32 R26, R26 ;  /* 0x0000001a001a7310 */ /* 0x008ff00000201800 */
[----:B----4-:R-:W0:Y:S08]  /*09a0*/  F2F.F64.F32 R24, R25 ;  /* 0x0000001900187310 */ /* 0x010e300000201800 */
[----:B-----5:R-:W1:Y:S01]  /*09b0*/  F2F.F64.F32 R10, R12 ;  /* 0x0000000c000a7310 */ /* 0x020e620000201800 */
[----:B0-----:R-:W-:-:S08]  /*09c0*/  DFMA R14, R26, R24, R14 ;  /* 0x000000181a0e722b */ /* 0x001fd0000000000e */
[----:B-1----:R-:W-:-:S11]  /*09d0*/  DFMA R18, R10, R18, R14 ;  /* 0x000000120a12722b */ /* 0x002fd6000000000e */
.L_x_3:
[----:B------:R-:W-:-:S04]  /*09e0*/  LOP3.LUT R10, R6, 0x3, RZ, 0xc0, !PT ;  /* 0x00000003060a7812 */ /* 0x000fc800078ec0ff */
[----:B------:R-:W-:-:S04]  /*09f0*/  ISETP.NE.U32.AND P2, PT, R10, RZ, PT ;  /* 0x000000ff0a00720c */ /* 0x000fc80003f45070 */
[----:B------:R-:W-:-:S13]  /*0a00*/  ISETP.NE.AND.EX P2, PT, RZ, RZ, PT, P2 ;  /* 0x000000ffff00720c */ /* 0x000fda0003f45320 */
[----:B------:R-:W-:Y:S05]  /*0a10*/  @!P2 BRA `(.L_x_2) ;  /* 0x0000000000d8a947 */ /* 0x000fea0003800000 */
[----:B------:R-:W0:Y:S01]  /*0a20*/  LDCU UR4, c[0x0][0x380] ;  /* 0x00007000ff0477ac */ /* 0x000e220008000800 */
[----:B------:R-:W-:-:S04]  /*0a30*/  ISETP.NE.U32.AND P2, PT, R10, 0x1, PT ;  /* 0x000000010a00780c */ /* 0x000fc80003f45070 */
[----:B------:R-:W-:Y:S01]  /*0a40*/  ISETP.NE.AND.EX P2, PT, RZ, RZ, PT, P2 ;  /* 0x000000ffff00720c */ /* 0x000fe20003f45320 */
[----:B0-----:R-:W-:-:S12]  /*0a50*/  ULOP3.LUT UP0, URZ, UR4, 0x1, URZ, 0xc0, !UPT ;  /* 0x0000000104ff7892 */ /* 0x001fd8000f80c0ff */
        /* <DEDUP_REMOVED lines=12> */
[----:B------:R-:W-:Y:S01]  /*0b20*/  IMAD.IADD R25, R13, 0x1, R25 ;  /* 0x000000010d197824 */ /* 0x000fe200078e0219 */
[C---:B-1----:R-:W-:Y:S01]  /*0b30*/  LEA R26, P2, R12.reuse, R10, 0x2 ;  /* 0x0000000a0c1a7211 */ /* 0x042fe200078410ff */
[----:B------:R-:W2:Y:S03]  /*0b40*/  LDG.E R24, desc[UR6][R28.64] ;  /* 0x000000061c187981 */ /* 0x000ea6000c1e1900 */
[----:B------:R-:W-:Y:S02]  /*0b50*/  LEA.HI.X R27, R12, R11, R25, 0x2, P2 ;  /* 0x0000000b0c1b7211 */ /* 0x000fe400010f1419 */
[----:B------:R-:W-:Y:S01]  /*0b60*/  IADD3 R10, P2, PT, R26, R7, RZ ;  /* 0x000000071a0a7210 */ /* 0x000fe20007f5e0ff */
[----:B------:R-:W3:Y:S04]  /*0b70*/  LDG.E R12, desc[UR6][R28.64+0x4] ;  /* 0x000004061c0c7981 */ /* 0x000ee8000c1e1900 */
[----:B------:R-:W4:Y:S01]  /*0b80*/  LDG.E R26, desc[UR6][R26.64] ;  /* 0x000000061a1a7981 */ /* 0x000f22000c1e1900 */
[----:B------:R-:W-:-:S05]  /*0b90*/  IMAD.X R11, R27, 0x1, R8, P2 ;  /* 0x000000011b0b7824 */ /* 0x000fca00010e0608 */
[----:B------:R-:W5:Y:S01]  /*0ba0*/  LDG.E R10, desc[UR6][R10.64] ;  /* 0x000000060a0a7981 */ /* 0x000f62000c1e1900 */
[----:B------:R-:W-:-:S05]  /*0bb0*/  IADD3 R16, P2, PT, R16, 0x2, RZ ;  /* 0x0000000210107810 */ /* 0x000fca0007f5e0ff */
[----:B------:R-:W-:Y:S01]  /*0bc0*/  IMAD.X R17, RZ, RZ, R17, P2 ;  /* 0x000000ffff117224 */ /* 0x000fe200010e0611 */
[----:B--2---:R-:W-:Y:S08]  /*0bd0*/  F2F.F64.F32 R24, R24 ;  /* 0x0000001800187310 */ /* 0x004ff00000201800 */
[----:B----4-:R-:W0:Y:S08]  /*0be0*/  F2F.F64.F32 R14, R26 ;  /* 0x0000001a000e7310 */ /* 0x010e300000201800 */
[----:B---3--:R-:W-:Y:S08]  /*0bf0*/  F2F.F64.F32 R12, R12 ;  /* 0x0000000c000c7310 */ /* 0x008ff00000201800 */
[----:B-----5:R-:W1:Y:S01]  /*0c00*/  F2F.F64.F32 R10, R10 ;  /* 0x0000000a000a7310 */ /* 0x020e620000201800 */
[----:B0-----:R-:W-:-:S08]  /*0c10*/  DFMA R14, R24, R14, R18 ;  /* 0x0000000e180e722b */ /* 0x001fd00000000012 */
[----:B-1----:R-:W-:-:S11]  /*0c20*/  DFMA R18, R12, R10, R14 ;  /* 0x0000000a0c12722b */ /* 0x002fd6000000000e */
.L_x_4:
[----:B------:R-:W-:Y:S05]  /*0c30*/  BRA.U !UP0, `(.L_x_2) ;  /* 0x0000000108507547 */ /* 0x000fea000b800000 */
[----:B------:R-:W0:Y:S01]  /*0c40*/  LDCU UR5, c[0x0][0x384] ;  /* 0x00007080ff0577ac */ /* 0x000e220008000800 */
[----:B------:R-:W1:Y:S01]  /*0c50*/  LDC.64 R10, c[0x0][0x390] ;  /* 0x0000e400ff0a7b82 */ /* 0x000e620000000a00 */
[----:B------:R-:W-:Y:S01]  /*0c60*/  IMAD R14, R0, UR4, RZ ;  /* 0x00000004000e7c24 */ /* 0x000fe2000f8e02ff */
[----:B------:R-:W2:Y:S01]  /*0c70*/  LDCU.64 UR8, c[0x0][0x388] ;  /* 0x00007100ff0877ac */ /* 0x000ea20008000a00 */
[----:B------:R-:W-:Y:S02]  /*0c80*/  IMAD R15, R17, UR4, RZ ;  /* 0x00000004110f7c24 */ /* 0x000fe4000f8e02ff */
[----:B------:R-:W-:-:S04]  /*0c90*/  IMAD.WIDE.U32 R12, R3, UR4, R16 ;  /* 0x00000004030c7c25 */ /* 0x000fc8000f8e0010 */
[----:B0-----:R-:W-:Y:S02]  /*0ca0*/  IMAD R17, R3, UR5, R14 ;  /* 0x0000000503117c24 */ /* 0x001fe4000f8e020e */
[C---:B------:R-:W-:Y:S02]  /*0cb0*/  IMAD R25, R16.reuse, UR5, R15 ;  /* 0x0000000510197c24 */ /* 0x040fe4000f8e020f */
[----:B------:R-:W-:Y:S01]  /*0cc0*/  IMAD.WIDE.U32 R14, R16, UR4, R22 ;  /* 0x00000004100e7c25 */ /* 0x000fe2000f8e0016 */
[----:B--2---:R-:W-:-:S03]  /*0cd0*/  LEA R16, P2, R12, UR8, 0x2 ;  /* 0x000000080c107c11 */ /* 0x004fc6000f8410ff */
[----:B------:R-:W-:Y:S01]  /*0ce0*/  IMAD.IADD R17, R17, 0x1, R13 ;  /* 0x0000000111117824 */ /* 0x000fe200078e020d */
[----:B-1----:R-:W-:Y:S01]  /*0cf0*/  LEA R10, P3, R14, R10, 0x2 ;  /* 0x0000000a0e0a7211 */ /* 0x002fe200078610ff */
[----:B------:R-:W-:-:S03]  /*0d00*/  IMAD.IADD R13, R15, 0x1, R25 ;  /* 0x000000010f0d7824 */ /* 0x000fc600078e0219 */
[----:B------:R-:W-:Y:S02]  /*0d10*/  LEA.HI.X R17, R12, UR9, R17, 0x2, P2 ;  /* 0x000000090c117c11 */ /* 0x000fe400090f1411 */
[----:B------:R-:W-:-:S03]  /*0d20*/  LEA.HI.X R11, R14, R11, R13, 0x2, P3 ;  /* 0x0000000b0e0b7211 */ /* 0x000fc600018f140d */
[----:B------:R-:W2:Y:S04]  /*0d30*/  LDG.E R14, desc[UR6][R16.64] ;  /* 0x00000006100e7981 */ /* 0x000ea8000c1e1900 */
[----:B------:R-:W3:Y:S01]  /*0d40*/  LDG.E R10, desc[UR6][R10.64] ;  /* 0x000000060a0a7981 */ /* 0x000ee2000c1e1900 */
[----:B--2---:R-:W-:Y:S08]  /*0d50*/  F2F.F64.F32 R14, R14 ;  /* 0x0000000e000e7310 */ /* 0x004ff00000201800 */
[----:B---3--:R-:W0:Y:S02]  /*0d60*/  F2F.F64.F32 R12, R10 ;  /* 0x0000000a000c7310 */ /* 0x008e240000201800 */
[----:B0-----:R-:W-:-:S11]  /*0d70*/  DFMA R18, R14, R12, R18 ;  /* 0x0000000c0e12722b */ /* 0x001fd60000000012 */
.L_x_2:
[----:B------:R-:W0:Y:S01]  /*0d80*/  LDCU.64 UR8, c[0x0][0x380] ;  /* 0x00007000ff0877ac */ /* 0x000e220008000a00 */
[----:B------:R-:W1:Y:S01]  /*0d90*/  F2F.F32.F64 R19, R18 ;  /* 0x0000001200137310 */ /* 0x000e620000301000 */
[----:B------:R-:W2:Y:S01]  /*0da0*/  LDCU.64 UR4, c[0x0][0x398] ;  /* 0x00007300ff0477ac */ /* 0x000ea20008000a00 */
[----:B0-----:R-:W-:Y:S02]  /*0db0*/  IMAD R10, R0, UR8, RZ ;  /* 0x00000008000a7c24 */ /* 0x001fe4000f8e02ff */
[----:B------:R-:W-:-:S04]  /*0dc0*/  IMAD.WIDE.U32 R12, R3, UR8, R22 ;  /* 0x00000008030c7c25 */ /* 0x000fc8000f8e0016 */
[----:B------:R-:W-:Y:S01]  /*0dd0*/  IMAD R11, R3, UR9, R10 ;  /* 0x00000009030b7c24 */ /* 0x000fe2000f8e020a */
[----:B--2---:R-:W-:-:S03]  /*0de0*/  LEA R10, P2, R12, UR4, 0x2 ;  /* 0x000000040c0a7c11 */ /* 0x004fc6000f8410ff */
[----:B------:R-:W-:-:S05]  /*0df0*/  IMAD.IADD R11, R11, 0x1, R13 ;  /* 0x000000010b0b7824 */ /* 0x000fca00078e020d */
[----:B------:R-:W-:Y:S02]  /*0e00*/  LEA.HI.X R11, R12, UR5, R11, 0x2, P2 ;  /* 0x000000050c0b7c11 */ /* 0x000fe400090f140b */
[----:B------:R-:W-:-:S03]  /*0e10*/  IADD3 R22, P2, PT, R22, 0x1, RZ ;  /* 0x0000000116167810 */ /* 0x000fc60007f5e0ff */
[----:B-1----:R0:W-:Y:S02]  /*0e20*/  STG.E desc[UR6][R10.64], R19 ;  /* 0x000000130a007986 */ /* 0x0021e4000c101906 */
[----:B------:R-:W-:Y:S01]  /*0e30*/  IMAD.X R23, RZ, RZ, R23, P2 ;  /* 0x000000ffff177224 */ /* 0x000fe200010e0617 */
[----:B------:R-:W-:-:S04]  /*0e40*/  ISETP.NE.U32.AND P2, PT, R22, UR8, PT ;  /* 0x0000000816007c0c */ /* 0x000fc8000bf45070 */
[----:B------:R-:W-:-:S13]  /*0e50*/  ISETP.NE.AND.EX P2, PT, R23, UR9, PT, P2 ;  /* 0x0000000917007c0c */ /* 0x000fda000bf45320 */
[----:B0-----:R-:W-:Y:S05]  /*0e60*/  @P2 BRA `(.L_x_5) ;  /* 0xfffffff000ec2947 */ /* 0x001fea000383ffff */
[----:B------:R-:W-:-:S04]  /*0e70*/  IMAD.IADD R3, R9, 0x1, R2 ;  /* 0x0000000109037824 */ /* 0x000fc800078e0202 */
[--C-:B------:R-:W-:Y:S01]  /*0e80*/  IMAD.MOV.U32 R2, RZ, RZ, R3.reuse ;  /* 0x000000ffff027224 */ /* 0x100fe200078e0003 */
[----:B------:R-:W-:Y:S02]  /*0e90*/  ISETP.GE.U32.AND P2, PT, R3, UR8, PT ;  /* 0x0000000803007c0c */ /* 0x000fe4000bf46070 */
[----:B------:R-:W-:-:S04]  /*0ea0*/  SHF.R.S32.HI R0, RZ, 0x1f, R3 ;  /* 0x0000001fff007819 */ /* 0x000fc80000011403 */
[----:B------:R-:W-:-:S13]  /*0eb0*/  ISETP.GE.U32.AND.EX P2, PT, R0, UR9, PT, P2 ;  /* 0x0000000900007c0c */ /* 0x000fda000bf46120 */
[----:B------:R-:W-:Y:S05]  /*0ec0*/  @!P2 BRA `(.L_x_6) ;  /* 0xfffffff000b8a947 */ /* 0x000fea000383ffff */
[----:B------:R-:W-:Y:S05]  /*0ed0*/  EXIT ;  /* 0x000000000000794d */ /* 0x000fea0003800000 */
.L_x_7:
[----:B------:R-:W-:-:S00]  /*0ee0*/  BRA `(.L_x_7) ;  /* 0xfffffffc00fc7947 */ /* 0x000fc0000383ffff */
[----:B------:R-:W-:-:S00]  /*0ef0*/  NOP ;  /* 0x0000000000007918 */ /* 0x000fc00000000000 */
        /* <DEDUP_REMOVED lines=8> */
.L_x_10:


//--------------------- .text._Z10init_arraymfPf  --------------------------
	.section	.text._Z10init_arraymfPf,"ax",@progbits
	.align	128
        .global         _Z10init_arraymfPf
        .type           _Z10init_arraymfPf,@function
        .size           _Z10init_arraymfPf,(.L_x_11 - _Z10init_arraymfPf)
        .other          _Z10init_arraymfPf,@"STO_CUDA_ENTRY STV_DEFAULT"
_Z10init_arraymfPf:
.text._Z10init_arraymfPf:
[----:B------:R-:W-:Y:S01]  /*0000*/  LDC R1, c[0x0][0x37c] ;  /* 0x0000df00ff017b82 */ /* 0x000fe20000000800 */
[----:B------:R-:W0:Y:S07]  /*0010*/  S2R R0, SR_TID.X ;  /* 0x0000000000007919 */ /* 0x000e2e0000002100 */
[----:B------:R-:W0:Y:S01]  /*0020*/  S2UR UR4, SR_CTAID.X ;  /* 0x00000000000479c3 */ /* 0x000e220000002500 */
[----:B------:R-:W1:Y:S07]  /*0030*/  LDCU.64 UR8, c[0x0][0x380] ;  /* 0x00007000ff0877ac */ /* 0x000e6e0008000a00 */
[----:B------:R-:W0:Y:S02]  /*0040*/  LDC R5, c[0x0][0x360] ;  /* 0x0000d800ff057b82 */ /* 0x000e240000000800 */
[----:B0-----:R-:W-:-:S05]  /*0050*/  IMAD R0, R5, UR4, R0 ;  /* 0x0000000405007c24 */ /* 0x001fca000f8e0200 */
[----:B-1----:R-:W-:Y:S02]  /*0060*/  ISETP.GE.U32.AND P0, PT, R0, UR8, PT ;  /* 0x0000000800007c0c */ /* 0x002fe4000bf06070 */
[----:B------:R-:W-:-:S04]  /*0070*/  SHF.R.S32.HI R2, RZ, 0x1f, R0 ;  /* 0x0000001fff027819 */ /* 0x000fc80000011400 */
[----:B------:R-:W-:-:S13]  /*0080*/  ISETP.GE.U32.AND.EX P0, PT, R2, UR9, PT, P0 ;  /* 0x0000000902007c0c */ /* 0x000fda000bf06100 */
[----:B------:R-:W-:Y:S05]  /*0090*/  @P0 EXIT ;  /* 0x000000000000094d */ /* 0x000fea0003800000 */
[----:B------:R-:W0:Y:S01]  /*00a0*/  LDC R9, c[0x0][0x388] ;  /* 0x0000e200ff097b82 */ /* 0x000e220000000800 */
[----:B------:R-:W1:Y:S01]  /*00b0*/  LDCU UR4, c[0x0][0x370] ;  /* 0x00006e00ff0477ac */ /* 0x000e620008000800 */
[----:B------:R-:W-:Y:S02]  /*00c0*/  IMAD.MOV.U32 R7, RZ, RZ, R2 ;  /* 0x000000ffff077224 */ /* 0x000fe400078e0002 */
[----:B------:R-:W-:Y:S01]  /*00d0*/  IMAD.MOV.U32 R4, RZ, RZ, R0 ;  /* 0x000000ffff047224 */ /* 0x000fe200078e0000 */
[----:B------:R-:W2:Y:S01]  /*00e0*/  LDCU.64 UR6, c[0x0][0x358] ;  /* 0x00006b00ff0677ac */ /* 0x000ea20008000a00 */
[----:B------:R-:W3:Y:S01]  /*00f0*/  LDCU.64 UR10, c[0x0][0x390] ;  /* 0x00007200ff0a77ac */ /* 0x000ee20008000a00 */
[----:B-1----:R-:W-:-:S07]  /*0100*/  IMAD R5, R5, UR4, RZ ;  /* 0x0000000405057c24 */ /* 0x002fce000f8e02ff */
.L_x_8:
[----:B---3--:R-:W-:-:S04]  /*0110*/  LEA R2, P0, R4, UR10, 0x2 ;  /* 0x0000000a04027c11 */ /* 0x008fc8000f8010ff */
[----:B------:R-:W-:Y:S01]  /*0120*/  LEA.HI.X R3, R4, UR11, R7, 0x2, P0 ;  /* 0x0000000b04037c11 */ /* 0x000fe200080f1407 */
[----:B------:R-:W-:-:S04]  /*0130*/  IMAD.IADD R4, R5, 0x1, R0 ;  /* 0x0000000105047824 */ /* 0x000fc800078e0200 */
[----:B0-2---:R1:W-:Y:S01]  /*0140*/  STG.E desc[UR6][R2.64], R9 ;  /* 0x0000000902007986 */ /* 0x0053e2000c101906 */
[----:B------:R-:W-:Y:S01]  /*0150*/  ISETP.GE.U32.AND P0, PT, R4, UR8, PT ;  /* 0x0000000804007c0c */ /* 0x000fe2000bf06070 */
[--C-:B------:R-:W-:Y:S01]  /*0160*/  IMAD.MOV.U32 R0, RZ, RZ, R4.reuse ;  /* 0x000000ffff007224 */ /* 0x100fe200078e0004 */
[----:B------:R-:W-:-:S04]  /*0170*/  SHF.R.S32.HI R7, RZ, 0x1f, R4 ;  /* 0x0000001fff077819 */ /* 0x000fc80000011404 */
[----:B------:R-:W-:-:S13]  /*0180*/  ISETP.GE.U32.AND.EX P0, PT, R7, UR9, PT, P0 ;  /* 0x0000000907007c0c */ /* 0x000fda000bf06100 */
[----:B-1----:R-:W-:Y:S05]  /*0190*/  @!P0 BRA `(.L_x_8) ;  /* 0xfffffffc00dc8947 */ /* 0x002fea000383ffff */
[----:B------:R-:W-:Y:S05]  /*01a0*/  EXIT ;  /* 0x000000000000794d */ /* 0x000fea0003800000 */
.L_x_9:
        /* <DEDUP_REMOVED lines=13> */
.L_x_11:


//--------------------- .nv.shared.reserved.0     --------------------------
	.section	.nv.shared.reserved.0,"aw",@nobits
	.weak		__nv_reservedSMEM_offset_0_alias
	.size		__nv_reservedSMEM_offset_0_alias, 0, 64
	.other		__nv_reservedSMEM_offset_0_alias,@"STO_CUDA_RESERVED_SHARED STV_DEFAULT"
__nv_reservedSMEM_offset_0_alias:
	.zero		0
	.zero		64


//--------------------- .nv.constant0._Z6matmulmPKfS0_Pf --------------------------
	.section	.nv.constant0._Z6matmulmPKfS0_Pf,"a",@progbits
	.sectionflags	@""
	.align	4
.nv.constant0._Z6matmulmPKfS0_Pf:
	.zero		928


//--------------------- .nv.constant0._Z10init_arraymfPf --------------------------
	.section	.nv.constant0._Z10init_arraymfPf,"a",@progbits
	.sectionflags	@""
	.align	4
.nv.constant0._Z10init_arraymfPf:
	.zero		920


//--------------------- SYMBOLS --------------------------

	.type		.nv.reservedSmem.offset0,@object
	.size		.nv.reservedSmem.offset0,0x4
